	.headerflags	@"EF_CUDA_TEXMODE_UNIFIED EF_CUDA_64BIT_ADDRESS EF_CUDA_ACCELERATORS EF_CUDA_SM90 EF_CUDA_VIRTUAL_SM(EF_CUDA_SM90)"
	.elftype	@"ET_EXEC"


//--------------------- .nv.info                  --------------------------
	.section	.nv.info,"",@"SHT_CUDA_INFO"
	.align	4


	//----- nvinfo : EIATTR_REGCOUNT
	.align		4
        /*0000*/ 	.byte	0x04, 0x2f
        /*0002*/ 	.short	(.L_2 - .L_1)
	.align		4
.L_1:
        /*0004*/ 	.word	index@(triton_per_fused_add_div_log_max_mean_min_mul_neg_pow_sub_1)
        /*0008*/ 	.word	0x0000001f


	//----- nvinfo : EIATTR_MIN_STACK_SIZE
	.align		4
.L_2:
        /*000c*/ 	.byte	0x04, 0x12
        /*000e*/ 	.short	(.L_4 - .L_3)
	.align		4
.L_3:
        /*0010*/ 	.word	index@(triton_per_fused_add_div_log_max_mean_min_mul_neg_pow_sub_1)
        /*0014*/ 	.word	0x00000000


	//----- nvinfo : EIATTR_FRAME_SIZE
	.align		4
.L_4:
        /*0018*/ 	.byte	0x04, 0x11
        /*001a*/ 	.short	(.L_6 - .L_5)
	.align		4
.L_5:
        /*001c*/ 	.word	index@(triton_per_fused_add_div_log_max_mean_min_mul_neg_pow_sub_1)
        /*0020*/ 	.word	0x00000000


	//----- nvinfo : EIATTR_MIN_STACK_SIZE
	.align		4
.L_6:
        /*0024*/ 	.byte	0x04, 0x12
        /*0026*/ 	.short	(.L_8 - .L_7)
	.align		4
.L_7:
        /*0028*/ 	.word	index@(triton_per_fused_add_div_log_max_mean_min_mul_neg_pow_sub_1)
        /*002c*/ 	.word	0x00000000
.L_8:


//--------------------- .nv.info.triton_per_fused_add_div_log_max_mean_min_mul_neg_pow_sub_1 --------------------------
	.section	.nv.info.triton_per_fused_add_div_log_max_mean_min_mul_neg_pow_sub_1,"",@"SHT_CUDA_INFO"
	.sectionflags	@""
	.align	4


	//----- nvinfo : EIATTR_CUDA_API_VERSION
	.align		4
        /*0000*/ 	.byte	0x04, 0x37
        /*0002*/ 	.short	(.L_10 - .L_9)
.L_9:
        /*0004*/ 	.word	0x0000007c


	//----- nvinfo : EIATTR_KPARAM_INFO
	.align		4
.L_10:
        /*0008*/ 	.byte	0x04, 0x17
        /*000a*/ 	.short	(.L_12 - .L_11)
.L_11:
        /*000c*/ 	.word	0x00000000
        /*0010*/ 	.short	0x0006
        /*0012*/ 	.short	0x0030
        /*0014*/ 	.byte	0x00, 0xf0, 0x11, 0x00


	//----- nvinfo : EIATTR_KPARAM_INFO
	.align		4
.L_12:
        /*0018*/ 	.byte	0x04, 0x17
        /*001a*/ 	.short	(.L_14 - .L_13)
.L_13:
        /*001c*/ 	.word	0x00000000
        /*0020*/ 	.short	0x0005
        /*0022*/ 	.short	0x0028
        /*0024*/ 	.byte	0x00, 0xf4, 0x21, 0x00


	//----- nvinfo : EIATTR_KPARAM_INFO
	.align		4
.L_14:
        /*0028*/ 	.byte	0x04, 0x17
        /*002a*/ 	.short	(.L_16 - .L_15)
.L_15:
        /*002c*/ 	.word	0x00000000
        /*0030*/ 	.short	0x0004
        /*0032*/ 	.short	0x0020
        /*0034*/ 	.byte	0x00, 0xf4, 0x21, 0x00


	//----- nvinfo : EIATTR_KPARAM_INFO
	.align		4
.L_16:
        /*0038*/ 	.byte	0x04, 0x17
        /*003a*/ 	.short	(.L_18 - .L_17)
.L_17:
        /*003c*/ 	.word	0x00000000
        /*0040*/ 	.short	0x0003
        /*0042*/ 	.short	0x0018
        /*0044*/ 	.byte	0x00, 0xf4, 0x21, 0x00


	//----- nvinfo : EIATTR_KPARAM_INFO
	.align		4
.L_18:
        /*0048*/ 	.byte	0x04, 0x17
        /*004a*/ 	.short	(.L_20 - .L_19)
.L_19:
        /*004c*/ 	.word	0x00000000
        /*0050*/ 	.short	0x0002
        /*0052*/ 	.short	0x0010
        /*0054*/ 	.byte	0x00, 0xf4, 0x21, 0x00


	//----- nvinfo : EIATTR_KPARAM_INFO
	.align		4
.L_20:
        /*0058*/ 	.byte	0x04, 0x17
        /*005a*/ 	.short	(.L_22 - .L_21)
.L_21:
        /*005c*/ 	.word	0x00000000
        /*0060*/ 	.short	0x0001
        /*0062*/ 	.short	0x0008
        /*0064*/ 	.byte	0x00, 0xf4, 0x21, 0x00


	//----- nvinfo : EIATTR_KPARAM_INFO
	.align		4
.L_22:
        /*0068*/ 	.byte	0x04, 0x17
        /*006a*/ 	.short	(.L_24 - .L_23)
.L_23:
        /*006c*/ 	.word	0x00000000
        /*0070*/ 	.short	0x0000
        /*0072*/ 	.short	0x0000
        /*0074*/ 	.byte	0x00, 0xf4, 0x21, 0x00


	//----- nvinfo : EIATTR_SPARSE_MMA_MASK
	.align		4
.L_24:
        /*0078*/ 	.byte	0x03, 0x50
        /*007a*/ 	.short	0x0000


	//----- nvinfo : EIATTR_MAXREG_COUNT
	.align		4
        /*007c*/ 	.byte	0x03, 0x1b
        /*007e*/ 	.short	0x00ff


	//----- nvinfo : EIATTR_COOP_GROUP_MASK_REGIDS
	.align		4
        /*0080*/ 	.byte	0x04, 0x29
        /*0082*/ 	.short	(.L_26 - .L_25)


	//   ....[0]....
.L_25:
        /*0084*/ 	.word	0xffffffff


	//   ....[1]....
        /*0088*/ 	.word	0xffffffff


	//   ....[2]....
        /*008c*/ 	.word	0xffffffff


	//   ....[3]....
        /*0090*/ 	.word	0xffffffff


	//   ....[4]....
        /*0094*/ 	.word	0xffffffff


	//   ....[5]....
        /*0098*/ 	.word	0xffffffff


	//   ....[6]....
        /*009c*/ 	.word	0xffffffff


	//   ....[7]....
        /*00a0*/ 	.word	0xffffffff


	//   ....[8]....
        /*00a4*/ 	.word	0xffffffff


	//   ....[9]....
        /*00a8*/ 	.word	0xffffffff


	//   ....[10]....
        /*00ac*/ 	.word	0xffffffff


	//   ....[11]....
        /*00b0*/ 	.word	0xffffffff


	//   ....[12]....
        /*00b4*/ 	.word	0xffffffff


	//   ....[13]....
        /*00b8*/ 	.word	0xffffffff


	//   ....[14]....
        /*00bc*/ 	.word	0xffffffff


	//   ....[15]....
        /*00c0*/ 	.word	0xffffffff


	//   ....[16]....
        /*00c4*/ 	.word	0xffffffff


	//   ....[17]....
        /*00c8*/ 	.word	0xffffffff


	//----- nvinfo : EIATTR_COOP_GROUP_INSTR_OFFSETS
	.align		4
.L_26:
        /*00cc*/ 	.byte	0x04, 0x28
        /*00ce*/ 	.short	(.L_28 - .L_27)


	//   ....[0]....
.L_27:
        /*00d0*/ 	.word	0x00000730


	//   ....[1]....
        /*00d4*/ 	.word	0x00000770


	//   ....[2]....
        /*00d8*/ 	.word	0x00000810


	//   ....[3]....
        /*00dc*/ 	.word	0x00000870


	//   ....[4]....
        /*00e0*/ 	.word	0x00000890


	//   ....[5]....
        /*00e4*/ 	.word	0x000008d0


	//   ....[6]....
        /*00e8*/ 	.word	0x00000910


	//   ....[7]....
        /*00ec*/ 	.word	0x00000980


	//   ....[8]....
        /*00f0*/ 	.word	0x00000a60


	//   ....[9]....
        /*00f4*/ 	.word	0x00000ab0


	//   ....[10]....
        /*00f8*/ 	.word	0x00000b50


	//   ....[11]....
        /*00fc*/ 	.word	0x00000be0


	//   ....[12]....
        /*0100*/ 	.word	0x000014d0


	//   ....[13]....
        /*0104*/ 	.word	0x000014f0


	//   ....[14]....
        /*0108*/ 	.word	0x00001510


	//   ....[15]....
        /*010c*/ 	.word	0x00001530


	//   ....[16]....
        /*0110*/ 	.word	0x00001550


	//   ....[17]....
        /*0114*/ 	.word	0x000015a0


	//----- nvinfo : EIATTR_EXIT_INSTR_OFFSETS
	.align		4
.L_28:
        /*0118*/ 	.byte	0x04, 0x1c
        /*011a*/ 	.short	(.L_30 - .L_29)


	//   ....[0]....
.L_29:
        /*011c*/ 	.word	0x00001610


	//   ....[1]....
        /*0120*/ 	.word	0x00001660


	//----- nvinfo : EIATTR_REQNTID
	.align		4
.L_30:
        /*0124*/ 	.byte	0x04, 0x10
        /*0126*/ 	.short	(.L_32 - .L_31)
.L_31:
        /*0128*/ 	.word	0x00000040
        /*012c*/ 	.word	0x00000001
        /*0130*/ 	.word	0x00000001


	//----- nvinfo : EIATTR_CBANK_PARAM_SIZE
	.align		4
.L_32:
        /*0134*/ 	.byte	0x03, 0x19
        /*0136*/ 	.short	0x0034


	//----- nvinfo : EIATTR_PARAM_CBANK
	.align		4
        /*0138*/ 	.byte	0x04, 0x0a
        /*013a*/ 	.short	(.L_34 - .L_33)
	.align		4
.L_33:
        /*013c*/ 	.word	index@(.nv.constant0.triton_per_fused_add_div_log_max_mean_min_mul_neg_pow_sub_1)
        /*0140*/ 	.short	0x0210
        /*0142*/ 	.short	0x0034


	//----- nvinfo : EIATTR_SW_WAR
	.align		4
.L_34:
        /*0144*/ 	.byte	0x04, 0x36
        /*0146*/ 	.short	(.L_36 - .L_35)
.L_35:
        /*0148*/ 	.word	0x00000008
.L_36:


//--------------------- .nv.callgraph             --------------------------
	.section	.nv.callgraph,"",@"SHT_CUDA_CALLGRAPH"
	.align	4
	.sectionentsize	8
	.align		4
        /*0000*/ 	.word	0x00000000
	.align		4
        /*0004*/ 	.word	0xffffffff
	.align		4
        /*0008*/ 	.word	0x00000000
	.align		4
        /*000c*/ 	.word	0xfffffffe
	.align		4
        /*0010*/ 	.word	0x00000000
	.align		4
        /*0014*/ 	.word	0xfffffffd
	.align		4
        /*0018*/ 	.word	0x00000000
	.align		4
        /*001c*/ 	.word	0xfffffffc


//--------------------- .nv.constant4             --------------------------
	.section	.nv.constant4,"a",@progbits
	.align	8
	.align		8
.nv.constant4:
        /*0000*/ 	.dword	_$_str


//--------------------- .text.triton_per_fused_add_div_log_max_mean_min_mul_neg_pow_sub_1 --------------------------
	.section	.text.triton_per_fused_add_div_log_max_mean_min_mul_neg_pow_sub_1,"ax",@progbits
	.sectionflags	@"SHF_BARRIERS=1"
	.align	128
        .global         triton_per_fused_add_div_log_max_mean_min_mul_neg_pow_sub_1
        .type           triton_per_fused_add_div_log_max_mean_min_mul_neg_pow_sub_1,@function
        .size           triton_per_fused_add_div_log_max_mean_min_mul_neg_pow_sub_1,(.L_x_1 - triton_per_fused_add_div_log_max_mean_min_mul_neg_pow_sub_1)
        .other          triton_per_fused_add_div_log_max_mean_min_mul_neg_pow_sub_1,@"STO_CUDA_ENTRY STV_DEFAULT"
triton_per_fused_add_div_log_max_mean_min_mul_neg_pow_sub_1:
.text.triton_per_fused_add_div_log_max_mean_min_mul_neg_pow_sub_1:
[----:B------:R-:W0:Y:S02]  /*0000*/  LDC R1, c[0x0][0x28] ;  /* 0x00000a00ff017b82 */ /* 0x000e240000000800 */
[----:B------:R-:W1:Y:S01]  /*0010*/  S2R R24, SR_TID.X ;  /* 0x0000000000187919 */ /* 0x000e620000002100 */
[----:B------:R-:W2:Y:S01]  /*0020*/  LDC.64 R4, c[0x0][0x210] ;  /* 0x00008400ff047b82 */ /* 0x000ea20000000a00 */
[----:B------:R-:W-:-:S07]  /*0030*/  ULDC.64 UR6, c[0x0][0x208] ;  /* 0x0000820000067ab9 */ /* 0x000fce0000000a00 */
[----:B------:R-:W3:Y:S08]  /*0040*/  LDC.64 R10, c[0x0][0x230] ;  /* 0x00008c00ff0a7b82 */ /* 0x000ef00000000a00 */
[----:B------:R-:W4:Y:S08]  /*0050*/  LDC.64 R14, c[0x0][0x220] ;  /* 0x00008800ff0e7b82 */ /* 0x000f300000000a00 */
[----:B------:R-:W5:Y:S01]  /*0060*/  LDC.64 R16, c[0x0][0x238] ;  /* 0x00008e00ff107b82 */ /* 0x000f620000000a00 */
[----:B-1----:R-:W-:-:S07]  /*0070*/  SHF.L.U32 R6, R24, 0x2, RZ ;  /* 0x0000000218067819 */ /* 0x002fce00000006ff */
[----:B------:R-:W1:Y:S01]  /*0080*/  LDC.64 R20, c[0x0][0x228] ;  /* 0x00008a00ff147b82 */ /* 0x000e620000000a00 */
[----:B------:R-:W-:-:S05]  /*0090*/  LOP3.LUT R7, R6, 0xfc, RZ, 0xc0, !PT ;  /* 0x000000fc06077812 */ /* 0x000fca00078ec0ff */
[----:B--2---:R-:W-:-:S04]  /*00a0*/  IMAD.WIDE.U32 R4, R7, 0x4, R4 ;  /* 0x0000000407047825 */ /* 0x004fc800078e0004 */
[----:B---3--:R-:W-:-:S04]  /*00b0*/  IMAD.WIDE.U32 R10, R7, 0x4, R10 ;  /* 0x00000004070a7825 */ /* 0x008fc800078e000a */
[C---:B----4-:R-:W-:Y:S02]  /*00c0*/  IMAD.WIDE.U32 R14, R7.reuse, 0x4, R14 ;  /* 0x00000004070e7825 */ /* 0x050fe400078e000e */
[----:B------:R-:W2:Y:S02]  /*00d0*/  LDG.E.128 R8, desc[UR6][R10.64] ;  /* 0x000000060a087981 */ /* 0x000ea4000c1e1d00 */
[C---:B-----5:R-:W-:Y:S02]  /*00e0*/  IMAD.WIDE.U32 R16, R7.reuse, 0x4, R16 ;  /* 0x0000000407107825 */ /* 0x060fe400078e0010 */
[----:B------:R-:W3:Y:S02]  /*00f0*/  LDG.E.128 R12, desc[UR6][R14.64] ;  /* 0x000000060e0c7981 */ /* 0x000ee4000c1e1d00 */
[----:B-1----:R-:W-:Y:S02]  /*0100*/  IMAD.WIDE.U32 R20, R7, 0x4, R20 ;  /* 0x0000000407147825 */ /* 0x002fe400078e0014 */
[----:B------:R-:W2:Y:S04]  /*0110*/  LDG.E.128 R4, desc[UR6][R4.64] ;  /* 0x0000000604047981 */ /* 0x000ea8000c1e1d00 */
[----:B------:R-:W4:Y:S04]  /*0120*/  LDG.E.128 R16, desc[UR6][R16.64] ;  /* 0x0000000610107981 */ /* 0x000f28000c1e1d00 */
[----:B------:R-:W5:Y:S01]  /*0130*/  LDG.E.128 R20, desc[UR6][R20.64] ;  /* 0x0000000614147981 */ /* 0x000f62000c1e1d00 */
[----:B---3--:R-:W-:Y:S01]  /*0140*/  FMUL R25, R12, R12 ;  /* 0x0000000c0c197220 */ /* 0x008fe20000400000 */
[----:B--2---:R-:W-:Y:S01]  /*0150*/  FFMA R26, -R4, R4, R8 ;  /* 0x00000004041a7223 */ /* 0x004fe20000000108 */
[----:B----4-:R-:W-:-:S02]  /*0160*/  FFMA R27, -R12, R12, R16 ;  /* 0x0000000c0c1b7223 */ /* 0x010fc40000000110 */
[C---:B------:R-:W-:Y:S01]  /*0170*/  FFMA R25, R4.reuse, R4, R25 ;  /* 0x0000000404197223 */ /* 0x040fe20000000019 */
[CC--:B------:R-:W-:Y:S01]  /*0180*/  FMUL R16, R5.reuse, R13.reuse ;  /* 0x0000000d05107220 */ /* 0x0c0fe20000400000 */
[CC--:B-----5:R-:W-:Y:S01]  /*0190*/  FFMA R8, -R4.reuse, R12.reuse, R20 ;  /* 0x0000000c04087223 */ /* 0x0e0fe20000000114 */
[----:B------:R-:W-:Y:S01]  /*01a0*/  FMUL R12, R4, R12 ;  /* 0x0000000c040c7220 */ /* 0x000fe20000400000 */
[----:B------:R-:W-:Y:S01]  /*01b0*/  FADD R27, R26, R27 ;  /* 0x0000001b1a1b7221 */ /* 0x000fe20000000000 */
[-C--:B------:R-:W-:Y:S01]  /*01c0*/  FFMA R4, -R5, R13.reuse, R21 ;  /* 0x0000000d05047223 */ /* 0x080fe20000000115 */
[CC--:B------:R-:W-:Y:S01]  /*01d0*/  FFMA R26, -R13.reuse, R13.reuse, R17 ;  /* 0x0000000d0d1a7223 */ /* 0x0c0fe20000000111 */
[----:B------:R-:W-:Y:S01]  /*01e0*/  FMUL R20, R13, R13 ;  /* 0x0000000d0d147220 */ /* 0x000fe20000400000 */
[CC--:B------:R-:W-:Y:S01]  /*01f0*/  FFMA R13, -R5.reuse, R5.reuse, R9 ;  /* 0x00000005050d7223 */ /* 0x0c0fe20000000109 */
[-C--:B------:R-:W-:Y:S02]  /*0200*/  FMUL R17, R14, R14.reuse ;  /* 0x0000000e0e117220 */ /* 0x080fe40000400000 */
[----:B------:R-:W-:Y:S01]  /*0210*/  FFMA R9, R5, R5, R20 ;  /* 0x0000000505097223 */ /* 0x000fe20000000014 */
[----:B------:R-:W-:Y:S01]  /*0220*/  FADD R13, R13, R26 ;  /* 0x0000001a0d0d7221 */ /* 0x000fe20000000000 */
[----:B------:R-:W-:Y:S01]  /*0230*/  FADD R25, R25, 9.9999997473787516356e-05 ;  /* 0x38d1b71719197421 */ /* 0x000fe20000000000 */
[----:B------:R-:W-:Y:S01]  /*0240*/  FADD R28, R27, 0.00089999998454004526138 ;  /* 0x3a6bedfa1b1c7421 */ /* 0x000fe20000000000 */
[C---:B------:R-:W-:Y:S01]  /*0250*/  FFMA R22, -R6.reuse, R14, R22 ;  /* 0x0000000e06167223 */ /* 0x040fe20000000116 */
[CC--:B------:R-:W-:Y:S01]  /*0260*/  FFMA R10, -R6.reuse, R6.reuse, R10 ;  /* 0x00000006060a7223 */ /* 0x0c0fe2000000010a */
[C---:B------:R-:W-:Y:S01]  /*0270*/  FFMA R17, R6.reuse, R6, R17 ;  /* 0x0000000606117223 */ /* 0x040fe20000000011 */
[-C--:B------:R-:W-:Y:S01]  /*0280*/  FMUL R20, R6, R14.reuse ;  /* 0x0000000e06147220 */ /* 0x080fe20000400000 */
[----:B------:R-:W-:Y:S01]  /*0290*/  FFMA R21, -R14, R14, R18 ;  /* 0x0000000e0e157223 */ /* 0x000fe20000000112 */
[----:B------:R-:W-:Y:S01]  /*02a0*/  FADD R9, R9, 9.9999997473787516356e-05 ;  /* 0x38d1b71709097421 */ /* 0x000fe20000000000 */
[----:B------:R-:W-:Y:S01]  /*02b0*/  FADD R6, R13, 0.00089999998454004526138 ;  /* 0x3a6bedfa0d067421 */ /* 0x000fe20000000000 */
[----:B------:R-:W-:Y:S01]  /*02c0*/  FMUL R5, R25, R28 ;  /* 0x0000001c19057220 */ /* 0x000fe20000400000 */
[----:B------:R-:W-:-:S02]  /*02d0*/  FADD R21, R10, R21 ;  /* 0x000000150a157221 */ /* 0x000fc40000000000 */
[----:B------:R-:W-:Y:S02]  /*02e0*/  FMUL R10, R9, R6 ;  /* 0x00000006090a7220 */ /* 0x000fe40000400000 */
[----:B------:R-:W-:Y:S01]  /*02f0*/  FSETP.GT.AND P2, PT, |R5|, 8.50705917302346158658e+37, PT ;  /* 0x7e8000000500780b */ /* 0x000fe20003f44200 */
[----:B------:R-:W-:Y:S01]  /*0300*/  FFMA R11, -R7, R7, R11 ;  /* 0x00000007070b7223 */ /* 0x000fe2000000010b */
[-C--:B------:R-:W-:Y:S01]  /*0310*/  FFMA R6, -R15, R15.reuse, R19 ;  /* 0x0000000f0f067223 */ /* 0x080fe20000000113 */
[C---:B------:R-:W-:Y:S01]  /*0320*/  FSETP.GT.AND P3, PT, |R10|.reuse, 8.50705917302346158658e+37, PT ;  /* 0x7e8000000a00780b */ /* 0x040fe20003f64200 */
[----:B------:R-:W-:Y:S01]  /*0330*/  FADD R17, R17, 9.9999997473787516356e-05 ;  /* 0x38d1b71711117421 */ /* 0x000fe20000000000 */
[----:B------:R-:W-:Y:S01]  /*0340*/  FADD R14, R21, 0.00089999998454004526138 ;  /* 0x3a6bedfa150e7421 */ /* 0x000fe20000000000 */
[----:B------:R-:W-:Y:S01]  /*0350*/  FSETP.GEU.AND P4, PT, |R5|, 1.175494350822287508e-38, PT ;  /* 0x008000000500780b */ /* 0x000fe20003f8e200 */
[----:B------:R-:W-:Y:S01]  /*0360*/  FADD R11, R11, R6 ;  /* 0x000000060b0b7221 */ /* 0x000fe20000000000 */
[----:B------:R-:W-:Y:S01]  /*0370*/  FSETP.GEU.AND P5, PT, |R10|, 1.175494350822287508e-38, PT ;  /* 0x008000000a00780b */ /* 0x000fe20003fae200 */
[----:B------:R-:W-:Y:S01]  /*0380*/  FMUL R6, R17, R14 ;  /* 0x0000000e11067220 */ /* 0x000fe20000400000 */
[----:B------:R-:W-:Y:S01]  /*0390*/  HFMA2.MMA R9, -RZ, RZ, 2, 0 ;  /* 0x40000000ff097435 */ /* 0x000fe200000001ff */
[----:B------:R-:W-:-:S02]  /*03a0*/  FMUL R14, R15, R15 ;  /* 0x0000000f0f0e7220 */ /* 0x000fc40000400000 */
[----:B------:R-:W-:Y:S01]  /*03b0*/  @P2 FMUL R5, R5, 0.25 ;  /* 0x3e80000005052820 */ /* 0x000fe20000400000 */
[----:B------:R-:W-:Y:S02]  /*03c0*/  FSETP.GT.AND P1, PT, |R6|, 8.50705917302346158658e+37, PT ;  /* 0x7e8000000600780b */ /* 0x000fe40003f24200 */
[----:B------:R-:W-:Y:S01]  /*03d0*/  @P3 FMUL R10, R10, 0.25 ;  /* 0x3e8000000a0a3820 */ /* 0x000fe20000400000 */
[----:B------:R-:W-:Y:S01]  /*03e0*/  FSETP.GEU.AND P0, PT, |R6|, 1.175494350822287508e-38, PT ;  /* 0x008000000600780b */ /* 0x000fe20003f0e200 */
[----:B------:R-:W-:Y:S01]  /*03f0*/  FFMA R14, R7, R7, R14 ;  /* 0x00000007070e7223 */ /* 0x000fe2000000000e */
[----:B------:R-:W-:Y:S02]  /*0400*/  @!P4 FMUL R5, R5, 16777216 ;  /* 0x4b8000000505c820 */ /* 0x000fe40000400000 */
[----:B------:R-:W-:Y:S01]  /*0410*/  @!P5 FMUL R10, R10, 16777216 ;  /* 0x4b8000000a0ad820 */ /* 0x000fe20000400000 */
[-C--:B------:R-:W-:Y:S01]  /*0420*/  FFMA R12, R12, R9.reuse, 9.9999997473787516356e-05 ;  /* 0x38d1b7170c0c7423 */ /* 0x080fe20000000009 */
[-C--:B------:R-:W-:Y:S01]  /*0430*/  FFMA R16, R16, R9.reuse, 9.9999997473787516356e-05 ;  /* 0x38d1b71710107423 */ /* 0x080fe20000000009 */
[-C--:B------:R-:W-:Y:S01]  /*0440*/  FFMA R13, R8, R9.reuse, 0.00089999998454004526138 ;  /* 0x3a6bedfa080d7423 */ /* 0x080fe20000000009 */
[----:B------:R-:W-:Y:S01]  /*0450*/  FFMA R17, R4, R9, 0.00089999998454004526138 ;  /* 0x3a6bedfa04117423 */ /* 0x000fe20000000009 */
[----:B------:R-:W-:Y:S01]  /*0460*/  FADD R14, R14, 9.9999997473787516356e-05 ;  /* 0x38d1b7170e0e7421 */ /* 0x000fe20000000000 */
[----:B------:R-:W-:Y:S01]  /*0470*/  FADD R11, R11, 0.00089999998454004526138 ;  /* 0x3a6bedfa0b0b7421 */ /* 0x000fe20000000000 */
[----:B------:R-:W1:Y:S01]  /*0480*/  MUFU.RCP R5, R5 ;  /* 0x0000000500057308 */ /* 0x000e620000001000 */
[----:B------:R-:W-:Y:S01]  /*0490*/  @P1 FMUL R6, R6, 0.25 ;  /* 0x3e80000006061820 */ /* 0x000fe20000400000 */
[----:B------:R-:W-:Y:S01]  /*04a0*/  FMUL R12, R12, R13 ;  /* 0x0000000d0c0c7220 */ /* 0x000fe20000400000 */
[----:B------:R-:W-:Y:S01]  /*04b0*/  FMUL R4, R16, R17 ;  /* 0x0000001110047220 */ /* 0x000fe20000400000 */
[----:B------:R-:W-:-:S04]  /*04c0*/  FMUL R11, R14, R11 ;  /* 0x0000000b0e0b7220 */ /* 0x000fc80000400000 */
[----:B------:R-:W2:Y:S01]  /*04d0*/  MUFU.RCP R21, R10 ;  /* 0x0000000a00157308 */ /* 0x000ea20000001000 */
[----:B------:R-:W-:Y:S01]  /*04e0*/  @!P0 FMUL R6, R6, 16777216 ;  /* 0x4b80000006068820 */ /* 0x000fe20000400000 */
[----:B------:R-:W-:Y:S01]  /*04f0*/  @P2 FMUL R12, R12, 0.25 ;  /* 0x3e8000000c0c2820 */ /* 0x000fe20000400000 */
[----:B------:R-:W-:Y:S01]  /*0500*/  @P3 FMUL R4, R4, 0.25 ;  /* 0x3e80000004043820 */ /* 0x000fe20000400000 */
[C---:B------:R-:W-:Y:S01]  /*0510*/  FSETP.GT.AND P2, PT, |R11|.reuse, 8.50705917302346158658e+37, PT ;  /* 0x7e8000000b00780b */ /* 0x040fe20003f44200 */
[-C--:B------:R-:W-:Y:S01]  /*0520*/  FFMA R20, R20, R9.reuse, 9.9999997473787516356e-05 ;  /* 0x38d1b71714147423 */ /* 0x080fe20000000009 */
[----:B------:R-:W-:Y:S01]  /*0530*/  FFMA R19, R22, R9, 0.00089999998454004526138 ;  /* 0x3a6bedfa16137423 */ /* 0x000fe20000000009 */
[----:B------:R-:W-:Y:S01]  /*0540*/  @!P4 FMUL R12, R12, 16777216 ;  /* 0x4b8000000c0cc820 */ /* 0x000fe20000400000 */
[----:B------:R-:W-:Y:S01]  /*0550*/  @!P5 FMUL R4, R4, 16777216 ;  /* 0x4b8000000404d820 */ /* 0x000fe20000400000 */
[----:B------:R-:W-:Y:S01]  /*0560*/  FSETP.GEU.AND P3, PT, |R11|, 1.175494350822287508e-38, PT ;  /* 0x008000000b00780b */ /* 0x000fe20003f6e200 */
[----:B------:R-:W3:Y:S01]  /*0570*/  MUFU.RCP R6, R6 ;  /* 0x0000000600067308 */ /* 0x000ee20000001000 */
[----:B------:R-:W-:Y:S01]  /*0580*/  FMUL R19, R20, R19 ;  /* 0x0000001314137220 */ /* 0x000fe20000400000 */
[----:B-1----:R-:W-:Y:S01]  /*0590*/  FMUL R5, R5, R12 ;  /* 0x0000000c05057220 */ /* 0x002fe20000400000 */
[----:B--2---:R-:W-:-:S02]  /*05a0*/  FMUL R4, R21, R4 ;  /* 0x0000000415047220 */ /* 0x004fc40000400000 */
[----:B------:R-:W-:Y:S02]  /*05b0*/  @P1 FMUL R19, R19, 0.25 ;  /* 0x3e80000013131820 */ /* 0x000fe40000400000 */
[----:B------:R-:W-:Y:S01]  /*05c0*/  @P2 FMUL R11, R11, 0.25 ;  /* 0x3e8000000b0b2820 */ /* 0x000fe20000400000 */
[-C--:B------:R-:W-:Y:S01]  /*05d0*/  FMUL R8, R7, R15.reuse ;  /* 0x0000000f07087220 */ /* 0x080fe20000400000 */
[-C--:B------:R-:W-:Y:S01]  /*05e0*/  FSETP.GEU.AND P1, PT, R5, R4.reuse, PT ;  /* 0x000000040500720b */ /* 0x080fe20003f2e000 */
[----:B------:R-:W-:Y:S01]  /*05f0*/  @!P0 FMUL R19, R19, 16777216 ;  /* 0x4b80000013138820 */ /* 0x000fe20000400000 */
[----:B------:R-:W-:Y:S01]  /*0600*/  FFMA R10, -R7, R15, R23 ;  /* 0x0000000f070a7223 */ /* 0x000fe20000000117 */
[----:B------:R-:W-:Y:S01]  /*0610*/  FSETP.NAN.AND P0, PT, R5, R5, PT ;  /* 0x000000050500720b */ /* 0x000fe20003f08000 */
[----:B------:R-:W-:Y:S01]  /*0620*/  @!P3 FMUL R11, R11, 16777216 ;  /* 0x4b8000000b0bb820 */ /* 0x000fe20000400000 */
[C---:B------:R-:W-:Y:S01]  /*0630*/  FSEL R12, R5.reuse, R4, !P1 ;  /* 0x00000004050c7208 */ /* 0x040fe20004800000 */
[----:B------:R-:W-:Y:S01]  /*0640*/  FFMA R7, R8, R9, 9.9999997473787516356e-05 ;  /* 0x38d1b71708077423 */ /* 0x000fe20000000009 */
[----:B---3--:R-:W-:Y:S01]  /*0650*/  FMUL R8, R6, R19 ;  /* 0x0000001306087220 */ /* 0x008fe20000400000 */
[----:B------:R-:W-:Y:S01]  /*0660*/  FFMA R10, R10, R9, 0.00089999998454004526138 ;  /* 0x3a6bedfa0a0a7423 */ /* 0x000fe20000000009 */
[----:B------:R-:W-:Y:S01]  /*0670*/  FSEL R12, R5, R12, P0 ;  /* 0x0000000c050c7208 */ /* 0x000fe20000000000 */
[----:B------:R-:W1:Y:S02]  /*0680*/  MUFU.RCP R6, R11 ;  /* 0x0000000b00067308 */ /* 0x000e640000001000 */
[----:B------:R-:W-:Y:S01]  /*0690*/  FMUL R7, R7, R10 ;  /* 0x0000000a07077220 */ /* 0x000fe20000400000 */
[----:B------:R-:W-:-:S03]  /*06a0*/  FSETP.GEU.AND P4, PT, R12, R8, PT ;  /* 0x000000080c00720b */ /* 0x000fc60003f8e000 */
[----:B------:R-:W-:Y:S01]  /*06b0*/  @P2 FMUL R7, R7, 0.25 ;  /* 0x3e80000007072820 */ /* 0x000fe20000400000 */
[----:B------:R-:W-:-:S03]  /*06c0*/  FSETP.NAN.AND P1, PT, R12, R12, PT ;  /* 0x0000000c0c00720b */ /* 0x000fc60003f28000 */
[----:B------:R-:W-:-:S04]  /*06d0*/  @!P3 FMUL R7, R7, 16777216 ;  /* 0x4b8000000707b820 */ /* 0x000fc80000400000 */
[----:B-1----:R-:W-:Y:S02]  /*06e0*/  FMUL R9, R6, R7 ;  /* 0x0000000706097220 */ /* 0x002fe40000400000 */
[----:B------:R-:W-:-:S04]  /*06f0*/  @P4 FSEL R12, R12, R8, P1 ;  /* 0x000000080c0c4208 */ /* 0x000fc80000800000 */
[C---:B------:R-:W-:Y:S02]  /*0700*/  FSETP.GEU.AND P2, PT, R12.reuse, R9, PT ;  /* 0x000000090c00720b */ /* 0x040fe40003f4e000 */
[----:B------:R-:W-:-:S11]  /*0710*/  FSETP.NAN.AND P1, PT, R12, R12, PT ;  /* 0x0000000c0c00720b */ /* 0x000fd60003f28000 */
[----:B------:R-:W-:-:S05]  /*0720*/  @P2 FSEL R12, R12, R9, P1 ;  /* 0x000000090c0c2208 */ /* 0x000fca0000800000 */
[----:B------:R-:W1:Y:S01]  /*0730*/  SHFL.BFLY PT, R7, R12, 0x10, 0x1f ;  /* 0x0e001f000c077f89 */ /* 0x000e6200000e0000 */
[C---:B------:R-:W-:Y:S02]  /*0740*/  FSETP.NAN.AND P1, PT, R12.reuse, R12, PT ;  /* 0x0000000c0c00720b */ /* 0x040fe40003f28000 */
[----:B-1----:R-:W-:-:S13]  /*0750*/  FSETP.GEU.AND P2, PT, R12, R7, PT ;  /* 0x000000070c00720b */ /* 0x002fda0003f4e000 */
[----:B------:R-:W-:-:S05]  /*0760*/  @P2 FSEL R12, R12, R7, P1 ;  /* 0x000000070c0c2208 */ /* 0x000fca0000800000 */
[----:B------:R-:W1:Y:S01]  /*0770*/  SHFL.BFLY PT, R7, R12, 0x8, 0x1f ;  /* 0x0d001f000c077f89 */ /* 0x000e6200000e0000 */
[----:B------:R-:W-:-:S04]  /*0780*/  FSETP.GT.AND P1, PT, R5, R4, PT ;  /* 0x000000040500720b */ /* 0x000fc80003f24000 */
[----:B------:R-:W-:-:S04]  /*0790*/  FSEL R6, R5, R4, P1 ;  /* 0x0000000405067208 */ /* 0x000fc80000800000 */
[----:B------:R-:W-:-:S04]  /*07a0*/  FSEL R14, R5, R6, P0 ;  /* 0x00000006050e7208 */ /* 0x000fc80000000000 */
[C---:B------:R-:W-:Y:S02]  /*07b0*/  FSETP.GT.AND P0, PT, R14.reuse, R8, PT ;  /* 0x000000080e00720b */ /* 0x040fe40003f04000 */
[----:B------:R-:W-:Y:S02]  /*07c0*/  FSETP.NAN.AND P1, PT, R14, R14, PT ;  /* 0x0000000e0e00720b */ /* 0x000fe40003f28000 */
[----:B-1----:R-:W-:-:S09]  /*07d0*/  FSETP.GEU.AND P2, PT, R12, R7, PT ;  /* 0x000000070c00720b */ /* 0x002fd20003f4e000 */
[----:B------:R-:W-:Y:S02]  /*07e0*/  @!P0 FSEL R14, R14, R8, P1 ;  /* 0x000000080e0e8208 */ /* 0x000fe40000800000 */
[----:B------:R-:W-:-:S04]  /*07f0*/  FSETP.NAN.AND P0, PT, R12, R12, PT ;  /* 0x0000000c0c00720b */ /* 0x000fc80003f08000 */
[----:B------:R-:W-:-:S05]  /*0800*/  @P2 FSEL R12, R12, R7, P0 ;  /* 0x000000070c0c2208 */ /* 0x000fca0000000000 */
[----:B------:R-:W1:Y:S01]  /*0810*/  SHFL.BFLY PT, R7, R12, 0x4, 0x1f ;  /* 0x0c801f000c077f89 */ /* 0x000e6200000e0000 */
[C---:B------:R-:W-:Y:S02]  /*0820*/  FSETP.GT.AND P1, PT, R14.reuse, R9, PT ;  /* 0x000000090e00720b */ /* 0x040fe40003f24000 */
[----:B------:R-:W-:-:S11]  /*0830*/  FSETP.NAN.AND P0, PT, R14, R14, PT ;  /* 0x0000000e0e00720b */ /* 0x000fd60003f08000 */
[----:B------:R-:W-:Y:S02]  /*0840*/  @!P1 FSEL R14, R14, R9, P0 ;  /* 0x000000090e0e9208 */ /* 0x000fe40000000000 */
[CC--:B-1----:R-:W-:Y:S02]  /*0850*/  FSETP.GEU.AND P3, PT, R12.reuse, R7.reuse, PT ;  /* 0x000000070c00720b */ /* 0x0c2fe40003f6e000 */
[C---:B------:R-:W-:Y:S01]  /*0860*/  FSETP.NAN.AND P0, PT, R12.reuse, R12, PT ;  /* 0x0000000c0c00720b */ /* 0x040fe20003f08000 */
[----:B------:R-:W1:Y:S10]  /*0870*/  SHFL.BFLY PT, R11, R14, 0x10, 0x1f ;  /* 0x0e001f000e0b7f89 */ /* 0x000e7400000e0000 */
[----:B------:R-:W-:-:S05]  /*0880*/  @P3 FSEL R12, R12, R7, P0 ;  /* 0x000000070c0c3208 */ /* 0x000fca0000000000 */
[----:B------:R-:W2:Y:S01]  /*0890*/  SHFL.BFLY PT, R7, R12, 0x2, 0x1f ;  /* 0x0c401f000c077f89 */ /* 0x000ea200000e0000 */
[C---:B------:R-:W-:Y:S02]  /*08a0*/  FSETP.NAN.AND P2, PT, R14.reuse, R14, PT ;  /* 0x0000000e0e00720b */ /* 0x040fe40003f48000 */
[----:B-1----:R-:W-:-:S11]  /*08b0*/  FSETP.GT.AND P1, PT, R14, R11, PT ;  /* 0x0000000b0e00720b */ /* 0x002fd60003f24000 */
[----:B------:R-:W-:-:S05]  /*08c0*/  @!P2 FSEL R14, R14, R11, P1 ;  /* 0x0000000b0e0ea208 */ /* 0x000fca0000800000 */
[----:B------:R-:W1:Y:S01]  /*08d0*/  SHFL.BFLY PT, R11, R14, 0x8, 0x1f ;  /* 0x0d001f000e0b7f89 */ /* 0x000e6200000e0000 */
[C---:B--2---:R-:W-:Y:S02]  /*08e0*/  FSETP.GEU.AND P3, PT, R12.reuse, R7, PT ;  /* 0x000000070c00720b */ /* 0x044fe40003f6e000 */
[----:B------:R-:W-:-:S11]  /*08f0*/  FSETP.NAN.AND P0, PT, R12, R12, PT ;  /* 0x0000000c0c00720b */ /* 0x000fd60003f08000 */
[----:B------:R-:W-:-:S05]  /*0900*/  @P3 FSEL R12, R12, R7, P0 ;  /* 0x000000070c0c3208 */ /* 0x000fca0000000000 */
[----:B------:R-:W2:Y:S01]  /*0910*/  SHFL.BFLY PT, R7, R12, 0x1, 0x1f ;  /* 0x0c201f000c077f89 */ /* 0x000ea200000e0000 */
[C---:B-1----:R-:W-:Y:S01]  /*0920*/  FSETP.GT.AND P1, PT, R14.reuse, R11, PT ;  /* 0x0000000b0e00720b */ /* 0x042fe20003f24000 */
[----:B------:R-:W1:Y:S01]  /*0930*/  S2UR UR5, SR_CgaCtaId ;  /* 0x00000000000579c3 */ /* 0x000e620000008800 */
[----:B------:R-:W-:Y:S01]  /*0940*/  FSETP.NAN.AND P2, PT, R14, R14, PT ;  /* 0x0000000e0e00720b */ /* 0x000fe20003f48000 */
[----:B------:R-:W-:-:S10]  /*0950*/  UMOV UR4, 0x400 ;  /* 0x0000040000047882 */ /* 0x000fd40000000000 */
[----:B------:R-:W-:Y:S02]  /*0960*/  @!P1 FSEL R14, R14, R11, P2 ;  /* 0x0000000b0e0e9208 */ /* 0x000fe40001000000 */
[----:B------:R-:W-:-:S03]  /*0970*/  LOP3.LUT P2, RZ, R24, 0x1f, RZ, 0xc0, !PT ;  /* 0x0000001f18ff7812 */ /* 0x000fc6000784c0ff */
[----:B------:R-:W3:Y:S01]  /*0980*/  SHFL.BFLY PT, R11, R14, 0x4, 0x1f ;  /* 0x0c801f000e0b7f89 */ /* 0x000ee200000e0000 */
[C---:B--2---:R-:W-:Y:S02]  /*0990*/  FSETP.GEU.AND P5, PT, R12.reuse, R7, PT ;  /* 0x000000070c00720b */ /* 0x044fe40003fae000 */
[----:B------:R-:W-:Y:S01]  /*09a0*/  FSETP.NAN.AND P0, PT, R12, R12, PT ;  /* 0x0000000c0c00720b */ /* 0x000fe20003f08000 */
[----:B-1----:R-:W-:Y:S01]  /*09b0*/  UPRMT UR4, UR5, 0x654, UR4 ;  /* 0x0000065405047896 */ /* 0x002fe20008000004 */
[----:B------:R-:W-:-:S09]  /*09c0*/  SHF.R.U32.HI R6, RZ, 0x3, R24 ;  /* 0x00000003ff067819 */ /* 0x000fd20000011618 */
[----:B------:R-:W-:Y:S02]  /*09d0*/  @P5 SEL R12, R12, R7, P0 ;  /* 0x000000070c0c5207 */ /* 0x000fe40000000000 */
[----:B------:R-:W-:-:S05]  /*09e0*/  LOP3.LUT R7, R6, 0x4, RZ, 0xc0, !PT ;  /* 0x0000000406077812 */ /* 0x000fca00078ec0ff */
[----:B------:R-:W-:Y:S01]  /*09f0*/  @!P2 STS [R7+UR4], R12 ;  /* 0x0000000c0700a988 */ /* 0x000fe20008000804 */
[----:B------:R-:W-:Y:S01]  /*0a00*/  BAR.SYNC.DEFER_BLOCKING 0x0 ;  /* 0x0000000000007b1d */ /* 0x000fe20000010000 */
[----:B---3--:R-:W-:Y:S02]  /*0a10*/  FSETP.GT.AND P3, PT, R14, R11, PT ;  /* 0x0000000b0e00720b */ /* 0x008fe40003f64000 */
[----:B------:R-:W-:Y:S02]  /*0a20*/  ISETP.GE.AND P1, PT, R24, 0x2, PT ;  /* 0x000000021800780c */ /* 0x000fe40003f26270 */
[----:B------:R-:W-:Y:S02]  /*0a30*/  FSETP.NAN.AND P4, PT, R14, R14, PT ;  /* 0x0000000e0e00720b */ /* 0x000fe40003f88000 */
[----:B------:R-:W-:-:S07]  /*0a40*/  SHF.L.U32 R6, R24, 0x2, RZ ;  /* 0x0000000218067819 */ /* 0x000fce00000006ff */
[----:B------:R-:W-:-:S05]  /*0a50*/  @!P3 FSEL R14, R14, R11, P4 ;  /* 0x0000000b0e0eb208 */ /* 0x000fca0002000000 */
[----:B------:R-:W1:Y:S04]  /*0a60*/  SHFL.BFLY PT, R11, R14, 0x2, 0x1f ;  /* 0x0c401f000e0b7f89 */ /* 0x000e6800000e0000 */
[----:B------:R-:W2:Y:S01]  /*0a70*/  @!P1 LDS R2, [R6+UR4] ;  /* 0x0000000406029984 */ /* 0x000ea20008000800 */
[C---:B------:R-:W-:Y:S02]  /*0a80*/  FSETP.NAN.AND P3, PT, R14.reuse, R14, PT ;  /* 0x0000000e0e00720b */ /* 0x040fe40003f68000 */
[----:B-1----:R-:W-:-:S13]  /*0a90*/  FSETP.GT.AND P0, PT, R14, R11, PT ;  /* 0x0000000b0e00720b */ /* 0x002fda0003f04000 */
[----:B------:R-:W-:Y:S02]  /*0aa0*/  @!P0 FSEL R14, R14, R11, P3 ;  /* 0x0000000b0e0e8208 */ /* 0x000fe40001800000 */
[----:B--2---:R-:W1:Y:S01]  /*0ab0*/  SHFL.BFLY PT, R11, R2, 0x1, 0x1f ;  /* 0x0c201f00020b7f89 */ /* 0x004e6200000e0000 */
[----:B------:R-:W-:-:S04]  /*0ac0*/  LOP3.LUT R10, R24, 0x1, RZ, 0xc0, !PT ;  /* 0x00000001180a7812 */ /* 0x000fc800078ec0ff */
[----:B------:R-:W-:-:S04]  /*0ad0*/  ISETP.NE.U32.AND P0, PT, R10, 0x1, PT ;  /* 0x000000010a00780c */ /* 0x000fc80003f05070 */
[----:B------:R-:W-:Y:S02]  /*0ae0*/  ISETP.LT.AND P0, PT, R24, 0x2, P0 ;  /* 0x000000021800780c */ /* 0x000fe40000701270 */
[C---:B------:R-:W-:Y:S02]  /*0af0*/  FSETP.NAN.AND P4, PT, R2.reuse, R2, PT ;  /* 0x000000020200720b */ /* 0x040fe40003f88000 */
[----:B-1----:R-:W-:-:S04]  /*0b00*/  FSETP.GEU.AND P5, PT, R2, R11, PT ;  /* 0x0000000b0200720b */ /* 0x002fc80003fae000 */
[----:B------:R-:W-:-:S04]  /*0b10*/  SEL R11, R2, R11, !P5 ;  /* 0x0000000b020b7207 */ /* 0x000fc80006800000 */
[----:B------:R-:W-:-:S05]  /*0b20*/  SEL R11, R2, R11, P4 ;  /* 0x0000000b020b7207 */ /* 0x000fca0002000000 */
[----:B------:R-:W-:Y:S01]  /*0b30*/  @P0 STS [R6+UR4], R11 ;  /* 0x0000000b06000988 */ /* 0x000fe20008000804 */
[----:B------:R-:W-:Y:S06]  /*0b40*/  BAR.SYNC.DEFER_BLOCKING 0x0 ;  /* 0x0000000000007b1d */ /* 0x000fec0000010000 */
[----:B------:R-:W1:Y:S04]  /*0b50*/  SHFL.BFLY PT, R13, R14, 0x1, 0x1f ;  /* 0x0c201f000e0d7f89 */ /* 0x000e6800000e0000 */
[----:B------:R-:W-:Y:S01]  /*0b60*/  LDS R2, [UR4] ;  /* 0x00000004ff027984 */ /* 0x000fe20008000800 */
[----:B------:R-:W-:Y:S01]  /*0b70*/  BAR.SYNC.DEFER_BLOCKING 0x0 ;  /* 0x0000000000007b1d */ /* 0x000fe20000010000 */
[----:B-1----:R-:W-:-:S02]  /*0b80*/  FSETP.GT.AND P3, PT, R14, R13, PT ;  /* 0x0000000d0e00720b */ /* 0x002fc40003f64000 */
[----:B------:R-:W-:-:S11]  /*0b90*/  FSETP.NAN.AND P4, PT, R14, R14, PT ;  /* 0x0000000e0e00720b */ /* 0x000fd60003f88000 */
[----:B------:R-:W-:-:S05]  /*0ba0*/  @!P3 SEL R14, R14, R13, P4 ;  /* 0x0000000d0e0eb207 */ /* 0x000fca0002000000 */
[----:B------:R-:W-:Y:S01]  /*0bb0*/  @!P2 STS [R7+UR4], R14 ;  /* 0x0000000e0700a988 */ /* 0x000fe20008000804 */
[----:B------:R-:W-:Y:S06]  /*0bc0*/  BAR.SYNC.DEFER_BLOCKING 0x0 ;  /* 0x0000000000007b1d */ /* 0x000fec0000010000 */
[----:B------:R-:W1:Y:S04]  /*0bd0*/  @!P1 LDS R3, [R6+UR4] ;  /* 0x0000000406039984 */ /* 0x000e680008000800 */
[----:B-1----:R-:W1:Y:S01]  /*0be0*/  SHFL.BFLY PT, R10, R3, 0x1, 0x1f ;  /* 0x0c201f00030a7f89 */ /* 0x002e6200000e0000 */
[----:B------:R-:W-:-:S02]  /*0bf0*/  FSETP.NAN.AND P4, PT, R3, R3, PT ;  /* 0x000000030300720b */ /* 0x000fc40003f88000 */
[----:B-1----:R-:W-:-:S04]  /*0c00*/  FSETP.GT.AND P3, PT, R3, R10, PT ;  /* 0x0000000a0300720b */ /* 0x002fc80003f64000 */
[----:B------:R-:W-:-:S04]  /*0c10*/  SEL R10, R3, R10, P3 ;  /* 0x0000000a030a7207 */ /* 0x000fc80001800000 */
[----:B------:R-:W-:-:S05]  /*0c20*/  SEL R11, R3, R10, P4 ;  /* 0x0000000a030b7207 */ /* 0x000fca0002000000 */
[----:B------:R-:W-:Y:S01]  /*0c30*/  @P0 STS [R6+UR4], R11 ;  /* 0x0000000b06000988 */ /* 0x000fe20008000804 */
[----:B------:R-:W-:Y:S06]  /*0c40*/  BAR.SYNC.DEFER_BLOCKING 0x0 ;  /* 0x0000000000007b1d */ /* 0x000fec0000010000 */
[----:B------:R-:W1:Y:S01]  /*0c50*/  LDS R12, [UR4] ;  /* 0x00000004ff0c7984 */ /* 0x000e620008000800 */
[----:B------:R-:W-:-:S04]  /*0c60*/  FADD R10, RZ, R2 ;  /* 0x00000002ff0a7221 */ /* 0x000fc80000000000 */
[----:B------:R-:W-:Y:S01]  /*0c70*/  FADD R2, R5, -R10 ;  /* 0x8000000a05027221 */ /* 0x000fe20000000000 */
[----:B-1----:R-:W-:-:S04]  /*0c80*/  FADD R13, RZ, R12 ;  /* 0x0000000cff0d7221 */ /* 0x002fc80000000000 */
[----:B------:R-:W-:Y:S01]  /*0c90*/  FADD R13, -R10, R13 ;  /* 0x0000000d0a0d7221 */ /* 0x000fe20000000100 */
[----:B------:R-:W-:Y:S04]  /*0ca0*/  BAR.SYNC.DEFER_BLOCKING 0x0 ;  /* 0x0000000000007b1d */ /* 0x000fe80000010000 */
[C---:B------:R-:W-:Y:S02]  /*0cb0*/  FSETP.GT.AND P4, PT, |R13|.reuse, 8.50705917302346158658e+37, PT ;  /* 0x7e8000000d00780b */ /* 0x040fe40003f84200 */
[----:B------:R-:W-:-:S11]  /*0cc0*/  FSETP.GEU.AND P5, PT, |R13|, 1.175494350822287508e-38, PT ;  /* 0x008000000d00780b */ /* 0x000fd60003fae200 */
[----:B------:R-:W-:-:S04]  /*0cd0*/  @P4 FMUL R13, R13, 0.25 ;  /* 0x3e8000000d0d4820 */ /* 0x000fc80000400000 */
[----:B------:R-:W-:-:S06]  /*0ce0*/  @!P5 FMUL R13, R13, 16777216 ;  /* 0x4b8000000d0dd820 */ /* 0x000fcc0000400000 */
[----:B------:R-:W1:Y:S01]  /*0cf0*/  MUFU.RCP R13, R13 ;  /* 0x0000000d000d7308 */ /* 0x000e620000001000 */
[----:B------:R-:W-:Y:S01]  /*0d00*/  @P4 FMUL R2, R2, 0.25 ;  /* 0x3e80000002024820 */ /* 0x000fe20000400000 */
[----:B------:R-:W-:-:S03]  /*0d10*/  FADD R3, R4, -R10 ;  /* 0x8000000a04037221 */ /* 0x000fc60000000000 */
[----:B------:R-:W-:Y:S01]  /*0d20*/  @!P5 FMUL R2, R2, 16777216 ;  /* 0x4b8000000202d820 */ /* 0x000fe20000400000 */
[----:B------:R-:W-:Y:S01]  /*0d30*/  @P4 FMUL R3, R3, 0.25 ;  /* 0x3e80000003034820 */ /* 0x000fe20000400000 */
[----:B------:R-:W-:-:S03]  /*0d40*/  FADD R8, R8, -R10 ;  /* 0x8000000a08087221 */ /* 0x000fc60000000000 */
[----:B------:R-:W-:Y:S01]  /*0d50*/  @!P5 FMUL R3, R3, 16777216 ;  /* 0x4b8000000303d820 */ /* 0x000fe20000400000 */
[----:B-1----:R-:W-:Y:S01]  /*0d60*/  FFMA R2, R13, R2, 9.9999999392252902908e-09 ;  /* 0x322bcc770d027423 */ /* 0x002fe20000000002 */
[----:B------:R-:W-:Y:S02]  /*0d70*/  FADD R9, R9, -R10 ;  /* 0x8000000a09097221 */ /* 0x000fe40000000000 */
[----:B------:R-:W-:Y:S01]  /*0d80*/  FFMA R3, R13, R3, 9.9999999392252902908e-09 ;  /* 0x322bcc770d037423 */ /* 0x000fe20000000003 */
[----:B------:R-:W-:Y:S01]  /*0d90*/  @P4 FMUL R8, R8, 0.25 ;  /* 0x3e80000008084820 */ /* 0x000fe20000400000 */
[----:B------:R-:W-:Y:S01]  /*0da0*/  FSETP.GEU.AND P3, PT, R2, 1.175494350822287508e-38, PT ;  /* 0x008000000200780b */ /* 0x000fe20003f6e000 */
[----:B------:R-:W-:Y:S02]  /*0db0*/  @P4 FMUL R9, R9, 0.25 ;  /* 0x3e80000009094820 */ /* 0x000fe40000400000 */
[----:B------:R-:W-:Y:S01]  /*0dc0*/  @!P5 FMUL R8, R8, 16777216 ;  /* 0x4b8000000808d820 */ /* 0x000fe20000400000 */
[----:B------:R-:W-:-:S03]  /*0dd0*/  FSETP.GEU.AND P4, PT, R3, 1.175494350822287508e-38, PT ;  /* 0x008000000300780b */ /* 0x000fc60003f8e000 */
[----:B------:R-:W-:-:S04]  /*0de0*/  FMUL R4, R13, R8 ;  /* 0x000000080d047220 */ /* 0x000fc80000400000 */
[----:B------:R-:W-:Y:S02]  /*0df0*/  FADD R4, R4, 9.9999999392252902908e-09 ;  /* 0x322bcc7704047421 */ /* 0x000fe40000000000 */
[----:B------:R-:W-:Y:S01]  /*0e00*/  @!P3 FMUL R2, R2, 8388608 ;  /* 0x4b0000000202b820 */ /* 0x000fe20000400000 */
[----:B------:R-:W-:Y:S02]  /*0e10*/  @!P5 FMUL R9, R9, 16777216 ;  /* 0x4b8000000909d820 */ /* 0x000fe40000400000 */
[----:B------:R-:W-:Y:S01]  /*0e20*/  FSETP.GEU.AND P6, PT, R4, 1.175494350822287508e-38, PT ;  /* 0x008000000400780b */ /* 0x000fe20003fce000 */
[----:B------:R-:W-:Y:S01]  /*0e30*/  @!P4 FMUL R3, R3, 8388608 ;  /* 0x4b0000000303c820 */ /* 0x000fe20000400000 */
[----:B------:R-:W-:Y:S01]  /*0e40*/  IADD3 R8, R2, -0x3f2aaaab, RZ ;  /* 0xc0d5555502087810 */ /* 0x000fe20007ffe0ff */
[----:B------:R-:W-:-:S03]  /*0e50*/  FMUL R5, R13, R9 ;  /* 0x000000090d057220 */ /* 0x000fc60000400000 */
[----:B------:R-:W-:Y:S02]  /*0e60*/  IADD3 R10, R3, -0x3f2aaaab, RZ ;  /* 0xc0d55555030a7810 */ /* 0x000fe40007ffe0ff */
[----:B------:R-:W-:Y:S01]  /*0e70*/  LOP3.LUT R11, R8, 0xff800000, RZ, 0xc0, !PT ;  /* 0xff800000080b7812 */ /* 0x000fe200078ec0ff */
[----:B------:R-:W-:Y:S01]  /*0e80*/  FADD R5, R5, 9.9999999392252902908e-09 ;  /* 0x322bcc7705057421 */ /* 0x000fe20000000000 */
[----:B------:R-:W-:Y:S02]  /*0e90*/  FSEL R8, RZ, -23, P3 ;  /* 0xc1b80000ff087808 */ /* 0x000fe40001800000 */
[----:B------:R-:W-:Y:S02]  /*0ea0*/  I2FP.F32.S32 R9, R11 ;  /* 0x0000000b00097245 */ /* 0x000fe40000201400 */
[----:B------:R-:W-:Y:S02]  /*0eb0*/  LOP3.LUT R16, R10, 0xff800000, RZ, 0xc0, !PT ;  /* 0xff8000000a107812 */ /* 0x000fe400078ec0ff */
[----:B------:R-:W-:Y:S01]  /*0ec0*/  IADD3 R10, R2, -R11, RZ ;  /* 0x8000000b020a7210 */ /* 0x000fe20007ffe0ff */
[----:B------:R-:W-:Y:S01]  /*0ed0*/  FFMA.FTZ R8, R9, 1.1920928955078125e-07, R8 ;  /* 0x3400000009087823 */ /* 0x000fe20000010008 */
[----:B------:R-:W-:Y:S01]  /*0ee0*/  FSETP.GEU.AND P5, PT, R5, 1.175494350822287508e-38, PT ;  /* 0x008000000500780b */ /* 0x000fe20003fae000 */
[----:B------:R-:W-:Y:S01]  /*0ef0*/  @!P6 FMUL R4, R4, 8388608 ;  /* 0x4b0000000404e820 */ /* 0x000fe20000400000 */
[----:B------:R-:W-:Y:S01]  /*0f00*/  MOV R9, 0x3e055027 ;  /* 0x3e05502700097802 */ /* 0x000fe20000000f00 */
[----:B------:R-:W-:-:S03]  /*0f10*/  FADD R10, R10, -1 ;  /* 0xbf8000000a0a7421 */ /* 0x000fc60000000000 */
[----:B------:R-:W-:Y:S01]  /*0f20*/  IADD3 R13, R4, -0x3f2aaaab, RZ ;  /* 0xc0d55555040d7810 */ /* 0x000fe20007ffe0ff */
[C---:B------:R-:W-:Y:S01]  /*0f30*/  FFMA.FTZ R11, R10.reuse, -R9, 0.14084610342979431152 ;  /* 0x3e1039f60a0b7423 */ /* 0x040fe20000010809 */
[----:B------:R-:W-:Y:S02]  /*0f40*/  FSEL R14, RZ, -23, P4 ;  /* 0xc1b80000ff0e7808 */ /* 0x000fe40002000000 */
[----:B------:R-:W-:Y:S02]  /*0f50*/  I2FP.F32.S32 R15, R16 ;  /* 0x00000010000f7245 */ /* 0x000fe40000201400 */
[----:B------:R-:W-:Y:S01]  /*0f60*/  LOP3.LUT R19, R13, 0xff800000, RZ, 0xc0, !PT ;  /* 0xff8000000d137812 */ /* 0x000fe200078ec0ff */
[C---:B------:R-:W-:Y:S01]  /*0f70*/  FFMA.FTZ R13, R10.reuse, R11, -0.12148627638816833496 ;  /* 0xbdf8cdcc0a0d7423 */ /* 0x040fe2000001000b */
[----:B------:R-:W-:Y:S01]  /*0f80*/  @!P5 FMUL R5, R5, 8388608 ;  /* 0x4b0000000505d820 */ /* 0x000fe20000400000 */
[----:B------:R-:W-:Y:S01]  /*0f90*/  FFMA.FTZ R11, R15, 1.1920928955078125e-07, R14 ;  /* 0x340000000f0b7823 */ /* 0x000fe2000001000e */
[----:B------:R-:W-:Y:S01]  /*0fa0*/  IADD3 R12, R3, -R16, RZ ;  /* 0x80000010030c7210 */ /* 0x000fe20007ffe0ff */
[----:B------:R-:W-:-:S02]  /*0fb0*/  FFMA.FTZ R15, R10, R13, 0.13980610668659210205 ;  /* 0x3e0f29550a0f7423 */ /* 0x000fc4000001000d */
[----:B------:R-:W-:Y:S02]  /*0fc0*/  IADD3 R14, R5, -0x3f2aaaab, RZ ;  /* 0xc0d55555050e7810 */ /* 0x000fe40007ffe0ff */
[----:B------:R-:W-:Y:S01]  /*0fd0*/  FFMA.FTZ R15, R10, R15, -0.16684235632419586182 ;  /* 0xbe2ad8b90a0f7423 */ /* 0x000fe2000001000f */
[----:B------:R-:W-:Y:S01]  /*0fe0*/  FADD R12, R12, -1 ;  /* 0xbf8000000c0c7421 */ /* 0x000fe20000000000 */
[----:B------:R-:W-:Y:S02]  /*0ff0*/  FSEL R16, RZ, -23, P6 ;  /* 0xc1b80000ff107808 */ /* 0x000fe40003000000 */
[----:B------:R-:W-:Y:S01]  /*1000*/  I2FP.F32.S32 R21, R19 ;  /* 0x0000001300157245 */ /* 0x000fe20000201400 */
[----:B------:R-:W-:Y:S01]  /*1010*/  FFMA.FTZ R15, R10, R15, 0.20012299716472625732 ;  /* 0x3e4ced0b0a0f7423 */ /* 0x000fe2000001000f */
[----:B------:R-:W-:Y:S02]  /*1020*/  LOP3.LUT R14, R14, 0xff800000, RZ, 0xc0, !PT ;  /* 0xff8000000e0e7812 */ /* 0x000fe400078ec0ff */
[----:B------:R-:W-:Y:S01]  /*1030*/  IADD3 R18, R4, -R19, RZ ;  /* 0x8000001304127210 */ /* 0x000fe20007ffe0ff */
[----:B------:R-:W-:Y:S01]  /*1040*/  FFMA.FTZ R17, R12, -R9, 0.14084610342979431152 ;  /* 0x3e1039f60c117423 */ /* 0x000fe20000010809 */
[----:B------:R-:W-:Y:S01]  /*1050*/  FFMA.FTZ R13, R21, 1.1920928955078125e-07, R16 ;  /* 0x34000000150d7823 */ /* 0x000fe20000010010 */
[----:B------:R-:W-:Y:S01]  /*1060*/  IADD3 R16, R5, -R14, RZ ;  /* 0x8000000e05107210 */ /* 0x000fe20007ffe0ff */
[----:B------:R-:W-:Y:S01]  /*1070*/  FFMA.FTZ R15, R10, R15, -0.24999669194221496582 ;  /* 0xbe7fff220a0f7423 */ /* 0x000fe2000001000f */
[----:B------:R-:W-:Y:S01]  /*1080*/  FADD R18, R18, -1 ;  /* 0xbf80000012127421 */ /* 0x000fe20000000000 */
[----:B------:R-:W-:-:S02]  /*1090*/  FFMA.FTZ R17, R12, R17, -0.12148627638816833496 ;  /* 0xbdf8cdcc0c117423 */ /* 0x000fc40000010011 */
[----:B------:R-:W-:Y:S01]  /*10a0*/  FADD R16, R16, -1 ;  /* 0xbf80000010107421 */ /* 0x000fe20000000000 */
[----:B------:R-:W-:Y:S01]  /*10b0*/  FFMA.FTZ R15, R10, R15, 0.33333182334899902344 ;  /* 0x3eaaaa780a0f7423 */ /* 0x000fe2000001000f */
[----:B------:R-:W-:Y:S01]  /*10c0*/  FFMA.FTZ R19, R18, -R9, 0.14084610342979431152 ;  /* 0x3e1039f612137423 */ /* 0x000fe20000010809 */
[----:B------:R-:W-:Y:S01]  /*10d0*/  FFMA.FTZ R17, R12, R17, 0.13980610668659210205 ;  /* 0x3e0f29550c117423 */ /* 0x000fe20000010011 */
[----:B------:R-:W-:Y:S01]  /*10e0*/  ISETP.GE.U32.AND P6, PT, R2, 0x7f800000, PT ;  /* 0x7f8000000200780c */ /* 0x000fe20003fc6070 */
[----:B------:R-:W-:Y:S01]  /*10f0*/  FFMA.FTZ R9, R16, -R9, 0.14084610342979431152 ;  /* 0x3e1039f610097423 */ /* 0x000fe20000010809 */
[----:B------:R-:W-:Y:S01]  /*1100*/  FFMA.FTZ R15, R10, R15, -0.5 ;  /* 0xbf0000000a0f7423 */ /* 0x000fe2000001000f */
[----:B------:R-:W-:Y:S01]  /*1110*/  FFMA.FTZ R19, R18, R19, -0.12148627638816833496 ;  /* 0xbdf8cdcc12137423 */ /* 0x000fe20000010013 */
[----:B------:R-:W-:Y:S01]  /*1120*/  FFMA.FTZ R17, R12, R17, -0.16684235632419586182 ;  /* 0xbe2ad8b90c117423 */ /* 0x000fe20000010011 */
[----:B------:R-:W-:Y:S01]  /*1130*/  FFMA.FTZ R9, R16, R9, -0.12148627638816833496 ;  /* 0xbdf8cdcc10097423 */ /* 0x000fe20000010009 */
[----:B------:R-:W-:Y:S01]  /*1140*/  FMUL R15, R10, R15 ;  /* 0x0000000f0a0f7220 */ /* 0x000fe20000400000 */
[----:B------:R-:W-:Y:S01]  /*1150*/  FFMA.FTZ R19, R18, R19, 0.13980610668659210205 ;  /* 0x3e0f295512137423 */ /* 0x000fe20000010013 */
[----:B------:R-:W-:Y:S01]  /*1160*/  FFMA.FTZ R17, R12, R17, 0.20012299716472625732 ;  /* 0x3e4ced0b0c117423 */ /* 0x000fe20000010011 */
[----:B------:R-:W-:Y:S01]  /*1170*/  FFMA.FTZ R9, R16, R9, 0.13980610668659210205 ;  /* 0x3e0f295510097423 */ /* 0x000fe20000010009 */
[----:B------:R-:W-:Y:S01]  /*1180*/  FFMA.FTZ R15, R10, R15, R10 ;  /* 0x0000000f0a0f7223 */ /* 0x000fe2000001000a */
[----:B------:R-:W-:Y:S01]  /*1190*/  FFMA.FTZ R19, R18, R19, -0.16684235632419586182 ;  /* 0xbe2ad8b912137423 */ /* 0x000fe20000010013 */
[----:B------:R-:W-:Y:S01]  /*11a0*/  FFMA.FTZ R17, R12, R17, -0.24999669194221496582 ;  /* 0xbe7fff220c117423 */ /* 0x000fe20000010011 */
[----:B------:R-:W-:Y:S01]  /*11b0*/  FFMA.FTZ R9, R16, R9, -0.16684235632419586182 ;  /* 0xbe2ad8b910097423 */ /* 0x000fe20000010009 */
[----:B------:R-:W-:Y:S01]  /*11c0*/  FFMA.FTZ R8, R8, 0.69314718246459960938, R15 ;  /* 0x3f31721808087823 */ /* 0x000fe2000001000f */
[----:B------:R-:W-:Y:S01]  /*11d0*/  FFMA.FTZ R19, R18, R19, 0.20012299716472625732 ;  /* 0x3e4ced0b12137423 */ /* 0x000fe20000010013 */
[----:B------:R-:W-:Y:S01]  /*11e0*/  ISETP.GE.U32.AND P3, PT, R3, 0x7f800000, PT ;  /* 0x7f8000000300780c */ /* 0x000fe20003f66070 */
[----:B------:R-:W-:Y:S01]  /*11f0*/  FFMA.FTZ R17, R12, R17, 0.33333182334899902344 ;  /* 0x3eaaaa780c117423 */ /* 0x000fe20000010011 */
[----:B------:R-:W-:Y:S01]  /*1200*/  @P6 MOV R15, 0x7f800000 ;  /* 0x7f800000000f6802 */ /* 0x000fe20000000f00 */
[----:B------:R-:W-:Y:S01]  /*1210*/  FFMA.FTZ R9, R16, R9, 0.20012299716472625732 ;  /* 0x3e4ced0b10097423 */ /* 0x000fe20000010009 */
[----:B------:R-:W-:Y:S01]  /*1220*/  FFMA.FTZ R19, R18, R19, -0.24999669194221496582 ;  /* 0xbe7fff2212137423 */ /* 0x000fe20000010013 */
[----:B------:R-:W-:-:S02]  /*1230*/  FFMA.FTZ R17, R12, R17, -0.5 ;  /* 0xbf0000000c117423 */ /* 0x000fc40000010011 */
[----:B------:R-:W-:Y:S01]  /*1240*/  @P6 FFMA.FTZ R8, R2, R15, +INF ;  /* 0x7f80000002086423 */ /* 0x000fe2000001000f */
[----:B------:R-:W-:Y:S01]  /*1250*/  ISETP.GE.U32.AND P6, PT, R4, 0x7f800000, PT ;  /* 0x7f8000000400780c */ /* 0x000fe20003fc6070 */
[----:B------:R-:W-:Y:S01]  /*1260*/  FFMA.FTZ R9, R16, R9, -0.24999669194221496582 ;  /* 0xbe7fff2210097423 */ /* 0x000fe20000010009 */
[----:B------:R-:W-:Y:S01]  /*1270*/  FFMA.FTZ R19, R18, R19, 0.33333182334899902344 ;  /* 0x3eaaaa7812137423 */ /* 0x000fe20000010013 */
[----:B------:R-:W-:Y:S01]  /*1280*/  FMUL R17, R12, R17 ;  /* 0x000000110c117220 */ /* 0x000fe20000400000 */
[----:B------:R-:W-:Y:S02]  /*1290*/  FSETP.NEU.AND P4, PT, R2, RZ, PT ;  /* 0x000000ff0200720b */ /* 0x000fe40003f8d000 */
[----:B------:R-:W-:Y:S01]  /*12a0*/  FSEL R2, RZ, -23, P5 ;  /* 0xc1b80000ff027808 */ /* 0x000fe20002800000 */
[----:B------:R-:W-:Y:S01]  /*12b0*/  FFMA.FTZ R9, R16, R9, 0.33333182334899902344 ;  /* 0x3eaaaa7810097423 */ /* 0x000fe20000010009 */
[----:B------:R-:W-:Y:S01]  /*12c0*/  ISETP.GE.U32.AND P5, PT, R5, 0x7f800000, PT ;  /* 0x7f8000000500780c */ /* 0x000fe20003fa6070 */
[----:B------:R-:W-:Y:S01]  /*12d0*/  FFMA.FTZ R19, R18, R19, -0.5 ;  /* 0xbf00000012137423 */ /* 0x000fe20000010013 */
[----:B------:R-:W-:Y:S01]  /*12e0*/  FFMA.FTZ R12, R12, R17, R12 ;  /* 0x000000110c0c7223 */ /* 0x000fe2000001000c */
[----:B------:R-:W-:Y:S01]  /*12f0*/  @P3 MOV R10, 0x7f800000 ;  /* 0x7f800000000a3802 */ /* 0x000fe20000000f00 */
[----:B------:R-:W-:Y:S01]  /*1300*/  FFMA.FTZ R15, R16, R9, -0.5 ;  /* 0xbf000000100f7423 */ /* 0x000fe20000010009 */
[----:B------:R-:W-:Y:S01]  /*1310*/  FMUL R19, R18, R19 ;  /* 0x0000001312137220 */ /* 0x000fe20000400000 */
[----:B------:R-:W-:Y:S01]  /*1320*/  FFMA.FTZ R11, R11, 0.69314718246459960938, R12 ;  /* 0x3f3172180b0b7823 */ /* 0x000fe2000001000c */
[----:B------:R-:W-:Y:S01]  /*1330*/  I2FP.F32.S32 R9, R14 ;  /* 0x0000000e00097245 */ /* 0x000fe20000201400 */
[C---:B------:R-:W-:Y:S01]  /*1340*/  @P3 FFMA.FTZ R11, R3.reuse, R10, +INF ;  /* 0x7f800000030b3423 */ /* 0x040fe2000001000a */
[----:B------:R-:W-:Y:S01]  /*1350*/  FSETP.NEU.AND P3, PT, R3, RZ, PT ;  /* 0x000000ff0300720b */ /* 0x000fe20003f6d000 */
[----:B------:R-:W-:Y:S01]  /*1360*/  FMUL R15, R16, R15 ;  /* 0x0000000f100f7220 */ /* 0x000fe20000400000 */
[----:B------:R-:W-:Y:S01]  /*1370*/  FFMA.FTZ R18, R18, R19, R18 ;  /* 0x0000001312127223 */ /* 0x000fe20000010012 */
[----:B------:R-:W-:Y:S01]  /*1380*/  @P6 MOV R3, 0x7f800000 ;  /* 0x7f80000000036802 */ /* 0x000fe20000000f00 */
[----:B------:R-:W-:Y:S01]  /*1390*/  FFMA.FTZ R2, R9, 1.1920928955078125e-07, R2 ;  /* 0x3400000009027823 */ /* 0x000fe20000010002 */
[----:B------:R-:W-:Y:S01]  /*13a0*/  FFMA.FTZ R15, R16, R15, R16 ;  /* 0x0000000f100f7223 */ /* 0x000fe20000010010 */
[----:B------:R-:W-:Y:S01]  /*13b0*/  FFMA.FTZ R13, R13, 0.69314718246459960938, R18 ;  /* 0x3f3172180d0d7823 */ /* 0x000fe20000010012 */
[----:B------:R-:W-:Y:S01]  /*13c0*/  @P5 MOV R10, 0x7f800000 ;  /* 0x7f800000000a5802 */ /* 0x000fe20000000f00 */
[----:B------:R-:W-:Y:S01]  /*13d0*/  FADD R8, RZ, -R8 ;  /* 0x80000008ff087221 */ /* 0x000fe20000000000 */
[----:B------:R-:W-:Y:S01]  /*13e0*/  @P6 FFMA.FTZ R13, R4, R3, +INF ;  /* 0x7f800000040d6423 */ /* 0x000fe20000010003 */
[----:B------:R-:W-:Y:S01]  /*13f0*/  FADD R11, RZ, -R11 ;  /* 0x8000000bff0b7221 */ /* 0x000fe20000000000 */
[----:B------:R-:W-:Y:S01]  /*1400*/  FFMA.FTZ R2, R2, 0.69314718246459960938, R15 ;  /* 0x3f31721802027823 */ /* 0x000fe2000001000f */
[----:B------:R-:W-:Y:S01]  /*1410*/  @P5 FFMA.FTZ R2, R5, R10, +INF ;  /* 0x7f80000005025423 */ /* 0x000fe2000001000a */
[----:B------:R-:W-:Y:S01]  /*1420*/  FADD R13, RZ, -R13 ;  /* 0x8000000dff0d7221 */ /* 0x000fe20000000000 */
[----:B------:R-:W-:-:S02]  /*1430*/  FSETP.NEU.AND P6, PT, R4, RZ, PT ;  /* 0x000000ff0400720b */ /* 0x000fc40003fcd000 */
[----:B------:R-:W-:Y:S02]  /*1440*/  FSEL R8, R8, +INF , P4 ;  /* 0x7f80000008087808 */ /* 0x000fe40002000000 */
[----:B------:R-:W-:Y:S01]  /*1450*/  FSEL R11, R11, +INF , P3 ;  /* 0x7f8000000b0b7808 */ /* 0x000fe20001800000 */
[----:B------:R-:W-:Y:S01]  /*1460*/  FADD R2, RZ, -R2 ;  /* 0x80000002ff027221 */ /* 0x000fe20000000000 */
[----:B------:R-:W-:Y:S02]  /*1470*/  FSETP.NEU.AND P3, PT, R5, RZ, PT ;  /* 0x000000ff0500720b */ /* 0x000fe40003f6d000 */
[----:B------:R-:W-:Y:S01]  /*1480*/  FSEL R13, R13, +INF , P6 ;  /* 0x7f8000000d0d7808 */ /* 0x000fe20003000000 */
[----:B------:R-:W-:Y:S01]  /*1490*/  FADD R8, R11, R8 ;  /* 0x000000080b087221 */ /* 0x000fe20000000000 */
[----:B------:R-:W-:-:S03]  /*14a0*/  FSEL R2, R2, +INF , P3 ;  /* 0x7f80000002027808 */ /* 0x000fc60001800000 */
[----:B------:R-:W-:-:S04]  /*14b0*/  FADD R13, R13, R8 ;  /* 0x000000080d0d7221 */ /* 0x000fc80000000000 */
[----:B------:R-:W-:-:S05]  /*14c0*/  FADD R2, R2, R13 ;  /* 0x0000000d02027221 */ /* 0x000fca0000000000 */
[----:B------:R-:W1:Y:S02]  /*14d0*/  SHFL.BFLY PT, R3, R2, 0x10, 0x1f ;  /* 0x0e001f0002037f89 */ /* 0x000e6400000e0000 */
[----:B-1----:R-:W-:-:S05]  /*14e0*/  FADD R3, R2, R3 ;  /* 0x0000000302037221 */ /* 0x002fca0000000000 */
        /* <DEDUP_REMOVED lines=8> */
[----:B------:R-:W-:Y:S01]  /*1570*/  @!P2 STS [R7+UR4], R10 ;  /* 0x0000000a0700a988 */ /* 0x000fe20008000804 */
[----:B------:R-:W-:Y:S06]  /*1580*/  BAR.SYNC.DEFER_BLOCKING 0x0 ;  /* 0x0000000000007b1d */ /* 0x000fec0000010000 */
[----:B------:R-:W1:Y:S04]  /*1590*/  @!P1 LDS R0, [R6+UR4] ;  /* 0x0000000406009984 */ /* 0x000e680008000800 */
[----:B-1----:R-:W1:Y:S02]  /*15a0*/  SHFL.BFLY PT, R3, R0, 0x1, 0x1f ;  /* 0x0c201f0000037f89 */ /* 0x002e6400000e0000 */
[----:B-1----:R-:W-:-:S05]  /*15b0*/  FADD R3, R0, R3 ;  /* 0x0000000300037221 */ /* 0x002fca0000000000 */
[----:B------:R1:W-:Y:S01]  /*15c0*/  @P0 STS [R6+UR4], R3 ;  /* 0x0000000306000988 */ /* 0x0003e20008000804 */
[----:B------:R-:W-:Y:S01]  /*15d0*/  BAR.SYNC.DEFER_BLOCKING 0x0 ;  /* 0x0000000000007b1d */ /* 0x000fe20000010000 */
[----:B------:R-:W-:-:S05]  /*15e0*/  LOP3.LUT P0, RZ, R24, 0x3f, RZ, 0xc0, !PT ;  /* 0x0000003f18ff7812 */ /* 0x000fca000780c0ff */
[----:B------:R-:W2:Y:S02]  /*15f0*/  LDS R4, [UR4] ;  /* 0x00000004ff047984 */ /* 0x000ea40008000800 */
[----:B------:R-:W-:Y:S06]  /*1600*/  BAR.SYNC.DEFER_BLOCKING 0x0 ;  /* 0x0000000000007b1d */ /* 0x000fec0000010000 */
[----:B-1----:R-:W-:Y:S05]  /*1610*/  @P0 EXIT ;  /* 0x000000000000094d */ /* 0x002fea0003800000 */
[----:B------:R-:W0:Y:S01]  /*1620*/  LDC.64 R2, c[0x0][0x218] ;  /* 0x00008600ff027b82 */ /* 0x000e220000000a00 */
[----:B--2---:R-:W-:-:S04]  /*1630*/  FADD R4, RZ, R4 ;  /* 0x00000004ff047221 */ /* 0x004fc80000000000 */
[----:B------:R-:W-:-:S05]  /*1640*/  FMUL R5, R4, 0.00390625 ;  /* 0x3b80000004057820 */ /* 0x000fca0000400000 */
[----:B0-----:R-:W-:Y:S01]  /*1650*/  STG.E desc[UR6][R2.64], R5 ;  /* 0x0000000502007986 */ /* 0x001fe2000c101906 */
[----:B------:R-:W-:Y:S05]  /*1660*/  EXIT ;  /* 0x000000000000794d */ /* 0x000fea0003800000 */
.L_x_0:
[----:B------:R-:W-:-:S00]  /*1670*/  BRA `(.L_x_0) ;  /* 0xfffffffc00fc7947 */ /* 0x000fc0000383ffff */
[----:B------:R-:W-:-:S00]  /*1680*/  NOP ;  /* 0x0000000000007918 */ /* 0x000fc00000000000 */
[----:B------:R-:W-:-:S00]  /*1690*/  NOP ;  /* 0x0000000000007918 */ /* 0x000fc00000000000 */
[----:B------:R-:W-:-:S00]  /*16a0*/  NOP ;  /* 0x0000000000007918 */ /* 0x000fc00000000000 */
[----:B------:R-:W-:-:S00]  /*16b0*/  NOP ;  /* 0x0000000000007918 */ /* 0x000fc00000000000 */
[----:B------:R-:W-:-:S00]  /*16c0*/  NOP ;  /* 0x0000000000007918 */ /* 0x000fc00000000000 */
[----:B------:R-:W-:-:S00]  /*16d0*/  NOP ;  /* 0x0000000000007918 */ /* 0x000fc00000000000 */
[----:B------:R-:W-:-:S00]  /*16e0*/  NOP ;  /* 0x0000000000007918 */ /* 0x000fc00000000000 */
[----:B------:R-:W-:-:S00]  /*16f0*/  NOP ;  /* 0x0000000000007918 */ /* 0x000fc00000000000 */
.L_x_1:


//--------------------- .nv.global.init           --------------------------
	.section	.nv.global.init,"aw",@progbits
.nv.global.init:
	.type		_$_str,@object
	.size		_$_str,(.L_0 - _$_str)
_$_str:
        /*0000*/ 	.byte	0x5f, 0x5f, 0x43, 0x55, 0x44, 0x41, 0x5f, 0x46, 0x54, 0x5a, 0x00
.L_0:


//--------------------- .nv.shared.triton_per_fused_add_div_log_max_mean_min_mul_neg_pow_sub_1 --------------------------
	.section	.nv.shared.triton_per_fused_add_div_log_max_mean_min_mul_neg_pow_sub_1,"aw",@nobits
	.sectionflags	@""
	.align	16
	.zero		1024


//--------------------- .nv.constant0.triton_per_fused_add_div_log_max_mean_min_mul_neg_pow_sub_1 --------------------------
	.section	.nv.constant0.triton_per_fused_add_div_log_max_mean_min_mul_neg_pow_sub_1,"a",@progbits
	.sectionflags	@""
	.align	4
.nv.constant0.triton_per_fused_add_div_log_max_mean_min_mul_neg_pow_sub_1:
	.zero		580
